//
// Generated by NVIDIA NVVM Compiler
//
// Compiler Build ID: CL-36424714
// Cuda compilation tools, release 13.0, V13.0.88
// Based on NVVM 20.0.0
//

.version 9.0
.target sm_100
.address_size 64

	// .globl	_Z17blockReduceKernelIiEvPKT_PS0_i
.extern .shared .align 16 .b8 shared[];

.visible .entry _Z17blockReduceKernelIiEvPKT_PS0_i(
	.param .u64 .ptr .align 1 _Z17blockReduceKernelIiEvPKT_PS0_i_param_0,
	.param .u64 .ptr .align 1 _Z17blockReduceKernelIiEvPKT_PS0_i_param_1,
	.param .u32 _Z17blockReduceKernelIiEvPKT_PS0_i_param_2
)
{
	.reg .pred 	%p<16>;
	.reg .b32 	%r<40>;
	.reg .b32 	%f<5>;
	.reg .b64 	%rd<9>;

	ld.param.u64 	%rd1, [_Z17blockReduceKernelIiEvPKT_PS0_i_param_0];
	ld.param.u64 	%rd2, [_Z17blockReduceKernelIiEvPKT_PS0_i_param_1];
	ld.param.u32 	%r10, [_Z17blockReduceKernelIiEvPKT_PS0_i_param_2];
	mov.u32 	%r1, %tid.x;
	mov.u32 	%r2, %ctaid.x;
	mov.u32 	%r3, %ntid.x;
	mad.lo.s32 	%r4, %r2, %r3, %r1;
	setp.ge.s32 	%p1, %r4, %r10;
	mov.f32 	%f4, 0f00000000;
	@%p1 bra 	$L__BB0_2;
	cvta.to.global.u64 	%rd3, %rd1;
	mul.wide.s32 	%rd4, %r4, 4;
	add.s64 	%rd5, %rd3, %rd4;
	ld.global.u32 	%r11, [%rd5];
	cvt.rn.f32.s32 	%f4, %r11;
$L__BB0_2:
	and.b32  	%r5, %r1, 31;
	cvt.rzi.s32.f32 	%r12, %f4;
	shfl.sync.down.b32	%r13|%p2, %r12, 16, 31, -1;
	add.s32 	%r14, %r13, %r12;
	shfl.sync.down.b32	%r15|%p3, %r14, 8, 31, -1;
	add.s32 	%r16, %r15, %r14;
	shfl.sync.down.b32	%r17|%p4, %r16, 4, 31, -1;
	add.s32 	%r18, %r17, %r16;
	shfl.sync.down.b32	%r19|%p5, %r18, 2, 31, -1;
	add.s32 	%r20, %r19, %r18;
	shfl.sync.down.b32	%r21|%p6, %r20, 1, 31, -1;
	add.s32 	%r6, %r21, %r20;
	bar.sync 	0;
	setp.ne.s32 	%p7, %r5, 0;
	@%p7 bra 	$L__BB0_4;
	shr.u32 	%r22, %r1, 3;
	mov.u32 	%r23, shared;
	add.s32 	%r24, %r23, %r22;
	st.shared.u32 	[%r24], %r6;
$L__BB0_4:
	bar.sync 	0;
	shr.u32 	%r26, %r3, 5;
	setp.ge.u32 	%p8, %r1, %r26;
	mov.b32 	%r39, 0;
	@%p8 bra 	$L__BB0_6;
	shl.b32 	%r27, %r5, 2;
	mov.u32 	%r28, shared;
	add.s32 	%r29, %r28, %r27;
	ld.shared.u32 	%r39, [%r29];
$L__BB0_6:
	setp.gt.u32 	%p9, %r1, 31;
	@%p9 bra 	$L__BB0_9;
	shfl.sync.down.b32	%r30|%p10, %r39, 16, 31, -1;
	add.s32 	%r31, %r30, %r39;
	shfl.sync.down.b32	%r32|%p11, %r31, 8, 31, -1;
	add.s32 	%r33, %r32, %r31;
	shfl.sync.down.b32	%r34|%p12, %r33, 4, 31, -1;
	add.s32 	%r35, %r34, %r33;
	shfl.sync.down.b32	%r36|%p13, %r35, 2, 31, -1;
	add.s32 	%r37, %r36, %r35;
	shfl.sync.down.b32	%r38|%p14, %r37, 1, 31, -1;
	add.s32 	%r9, %r38, %r37;
	setp.ne.s32 	%p15, %r1, 0;
	@%p15 bra 	$L__BB0_9;
	cvta.to.global.u64 	%rd6, %rd2;
	mul.wide.u32 	%rd7, %r2, 4;
	add.s64 	%rd8, %rd6, %rd7;
	st.global.u32 	[%rd8], %r9;
$L__BB0_9:
	ret;

}


// ===== COMPILED SASS (sm_100) =====

	.target	sm_100

	.elftype	@"ET_EXEC"


//--------------------- .note.nv.tkinfo           --------------------------
	.section	.note.nv.tkinfo,"",@"SHT_NOTE"
	.sectionflags	@"SHF_NOTE_NV_TKINFO"
	.tkinfo
        /*0018*/ 	.word	0x00000002
        /*0030*/ 	.string	""
        /*0030*/ 	.string	"ptxas"
        /*0030*/ 	.string	"Cuda compilation tools, release 13.0, V13.0.88"
        /*0030*/ 	.string	"Build cuda_13.0.r13.0/compiler.36424714_0"
        /*0030*/ 	.string	"-arch sm_100 -m 64 "



//--------------------- .note.nv.cuinfo           --------------------------
	.section	.note.nv.cuinfo,"",@"SHT_NOTE"
	.sectionflags	@"SHF_NOTE_NV_CUINFO"
        /*0018*/ 	.short	0x0002
        /*001a*/ 	.short	0x0064
        /*001c*/ 	.short	0x0082
	.zero		2


//--------------------- .nv.info                  --------------------------
	.section	.nv.info,"",@"SHT_CUDA_INFO"
	.align	4


	//----- nvinfo : EIATTR_REGCOUNT
	.align		4
        /*0000*/ 	.byte	0x04, 0x2f
        /*0002*/ 	.short	(.L_1 - .L_0)
	.align		4
.L_0:
        /*0004*/ 	.word	index@(_Z17blockReduceKernelIiEvPKT_PS0_i)
        /*0008*/ 	.word	0x00000010


	//----- nvinfo : EIATTR_FRAME_SIZE
	.align		4
.L_1:
        /*000c*/ 	.byte	0x04, 0x11
        /*000e*/ 	.short	(.L_3 - .L_2)
	.align		4
.L_2:
        /*0010*/ 	.word	index@(_Z17blockReduceKernelIiEvPKT_PS0_i)
        /*0014*/ 	.word	0x00000000


	//----- nvinfo : EIATTR_MIN_STACK_SIZE
	.align		4
.L_3:
        /*0018*/ 	.byte	0x04, 0x12
        /*001a*/ 	.short	(.L_5 - .L_4)
	.align		4
.L_4:
        /*001c*/ 	.word	index@(_Z17blockReduceKernelIiEvPKT_PS0_i)
        /*0020*/ 	.word	0x00000000
.L_5:


//--------------------- .nv.compat                --------------------------
	.section	.nv.compat,"",@"SHT_CUDA_COMPAT_INFO"
	.align	4
        /*0000*/ 	.byte	0x02, 0x09, 0x00, 0x00, 0x02, 0x02, 0x01, 0x00, 0x02, 0x05, 0x05, 0x00, 0x03, 0x07, 0x01, 0x01
        /*0010*/ 	.byte	0x02, 0x03, 0x00, 0x00, 0x02, 0x06, 0x01, 0x00, 0x04, 0x0b, 0x08, 0x00, 0x09, 0x00, 0x00, 0x00
        /*0020*/ 	.byte	0x00, 0x00, 0x00, 0x00


//--------------------- .nv.info._Z17blockReduceKernelIiEvPKT_PS0_i --------------------------
	.section	.nv.info._Z17blockReduceKernelIiEvPKT_PS0_i,"",@"SHT_CUDA_INFO"
	.sectionflags	@""
	.align	4


	//----- nvinfo : EIATTR_CUDA_API_VERSION
	.align		4
        /*0000*/ 	.byte	0x04, 0x37
        /*0002*/ 	.short	(.L_7 - .L_6)
.L_6:
        /*0004*/ 	.word	0x00000082


	//----- nvinfo : EIATTR_KPARAM_INFO
	.align		4
.L_7:
        /*0008*/ 	.byte	0x04, 0x17
        /*000a*/ 	.short	(.L_9 - .L_8)
.L_8:
        /*000c*/ 	.word	0x00000000
        /*0010*/ 	.short	0x0002
        /*0012*/ 	.short	0x0010
        /*0014*/ 	.byte	0x00, 0xf0, 0x11, 0x00


	//----- nvinfo : EIATTR_KPARAM_INFO
	.align		4
.L_9:
        /*0018*/ 	.byte	0x04, 0x17
        /*001a*/ 	.short	(.L_11 - .L_10)
.L_10:
        /*001c*/ 	.word	0x00000000
        /*0020*/ 	.short	0x0001
        /*0022*/ 	.short	0x0008
        /*0024*/ 	.byte	0x00, 0xf5, 0x21, 0x00


	//----- nvinfo : EIATTR_KPARAM_INFO
	.align		4
.L_11:
        /*0028*/ 	.byte	0x04, 0x17
        /*002a*/ 	.short	(.L_13 - .L_12)
.L_12:
        /*002c*/ 	.word	0x00000000
        /*0030*/ 	.short	0x0000
        /*0032*/ 	.short	0x0000
        /*0034*/ 	.byte	0x00, 0xf5, 0x21, 0x00


	//----- nvinfo : EIATTR_SPARSE_MMA_MASK
	.align		4
.L_13:
        /*0038*/ 	.byte	0x03, 0x50
        /*003a*/ 	.short	0x0000


	//----- nvinfo : EIATTR_MAXREG_COUNT
	.align		4
        /*003c*/ 	.byte	0x03, 0x1b
        /*003e*/ 	.short	0x00ff


	//----- nvinfo : EIATTR_NUM_BARRIERS
	.align		4
        /*0040*/ 	.byte	0x02, 0x4c
        /*0042*/ 	.byte	0x01
	.zero		1


	//----- nvinfo : EIATTR_MERCURY_ISA_VERSION
	.align		4
        /*0044*/ 	.byte	0x03, 0x5f
        /*0046*/ 	.short	0x0101


	//----- nvinfo : EIATTR_COOP_GROUP_MASK_REGIDS
	.align		4
        /*0048*/ 	.byte	0x04, 0x29
        /*004a*/ 	.short	(.L_15 - .L_14)


	//   ....[0]....
.L_14:
        /*004c*/ 	.word	0xffffffff


	//   ....[1]....
        /*0050*/ 	.word	0xffffffff


	//   ....[2]....
        /*0054*/ 	.word	0xffffffff


	//   ....[3]....
        /*0058*/ 	.word	0xffffffff


	//   ....[4]....
        /*005c*/ 	.word	0xffffffff


	//   ....[5]....
        /*0060*/ 	.word	0xffffffff


	//   ....[6]....
        /*0064*/ 	.word	0xffffffff


	//   ....[7]....
        /*0068*/ 	.word	0xffffffff


	//   ....[8]....
        /*006c*/ 	.word	0xffffffff


	//   ....[9]....
        /*0070*/ 	.word	0xffffffff


	//----- nvinfo : EIATTR_COOP_GROUP_INSTR_OFFSETS
	.align		4
.L_15:
        /*0074*/ 	.byte	0x04, 0x28
        /*0076*/ 	.short	(.L_17 - .L_16)


	//   ....[0]....
.L_16:
        /*0078*/ 	.word	0x00000140


	//   ....[1]....
        /*007c*/ 	.word	0x00000170


	//   ....[2]....
        /*0080*/ 	.word	0x000001b0


	//   ....[3]....
        /*0084*/ 	.word	0x000001e0


	//   ....[4]....
        /*0088*/ 	.word	0x00000210


	//   ....[5]....
        /*008c*/ 	.word	0x000002a0


	//   ....[6]....
        /*0090*/ 	.word	0x000002d0


	//   ....[7]....
        /*0094*/ 	.word	0x000002f0


	//   ....[8]....
        /*0098*/ 	.word	0x00000310


	//   ....[9]....
        /*009c*/ 	.word	0x00000330


	//----- nvinfo : EIATTR_VRC_CTA_INIT_COUNT
	.align		4
.L_17:
        /*00a0*/ 	.byte	0x02, 0x4a
	.zero		1
	.zero		1


	//----- nvinfo : EIATTR_EXIT_INSTR_OFFSETS
	.align		4
        /*00a4*/ 	.byte	0x04, 0x1c
        /*00a6*/ 	.short	(.L_19 - .L_18)


	//   ....[0]....
.L_18:
        /*00a8*/ 	.word	0x00000290


	//   ....[1]....
        /*00ac*/ 	.word	0x00000340


	//   ....[2]....
        /*00b0*/ 	.word	0x00000390


	//----- nvinfo : EIATTR_CBANK_PARAM_SIZE
	.align		4
.L_19:
        /*00b4*/ 	.byte	0x03, 0x19
        /*00b6*/ 	.short	0x0014


	//----- nvinfo : EIATTR_PARAM_CBANK
	.align		4
        /*00b8*/ 	.byte	0x04, 0x0a
        /*00ba*/ 	.short	(.L_21 - .L_20)
	.align		4
.L_20:
        /*00bc*/ 	.word	index@(.nv.constant0._Z17blockReduceKernelIiEvPKT_PS0_i)
        /*00c0*/ 	.short	0x0380
        /*00c2*/ 	.short	0x0014


	//----- nvinfo : EIATTR_SW_WAR
	.align		4
.L_21:
        /*00c4*/ 	.byte	0x04, 0x36
        /*00c6*/ 	.short	(.L_23 - .L_22)
.L_22:
        /*00c8*/ 	.word	0x00000008
.L_23:


//--------------------- .nv.callgraph             --------------------------
	.section	.nv.callgraph,"",@"SHT_CUDA_CALLGRAPH"
	.align	4
	.sectionentsize	8
	.align		4
        /*0000*/ 	.word	0x00000000
	.align		4
        /*0004*/ 	.word	0xffffffff
	.align		4
        /*0008*/ 	.word	0x00000000
	.align		4
        /*000c*/ 	.word	0xfffffffe
	.align		4
        /*0010*/ 	.word	0x00000000
	.align		4
        /*0014*/ 	.word	0xfffffffd
	.align		4
        /*0018*/ 	.word	0x00000000
	.align		4
        /*001c*/ 	.word	0xfffffffc


//--------------------- .text._Z17blockReduceKernelIiEvPKT_PS0_i --------------------------
	.section	.text._Z17blockReduceKernelIiEvPKT_PS0_i,"ax",@progbits
	.align	128
        .global         _Z17blockReduceKernelIiEvPKT_PS0_i
        .type           _Z17blockReduceKernelIiEvPKT_PS0_i,@function
        .size           _Z17blockReduceKernelIiEvPKT_PS0_i,(.L_x_1 - _Z17blockReduceKernelIiEvPKT_PS0_i)
        .other          _Z17blockReduceKernelIiEvPKT_PS0_i,@"STO_CUDA_ENTRY STV_DEFAULT"
_Z17blockReduceKernelIiEvPKT_PS0_i:
.text._Z17blockReduceKernelIiEvPKT_PS0_i:
[----:B------:R-:W-:Y:S01]  /*0000*/  LDC R1, c[0x0][0x37c] ;  /* 0x0000df00ff017b82 */ /* 0x000fe20000000800 */
[----:B------:R-:W0:Y:S01]  /*0010*/  S2R R3, SR_TID.X ;  /* 0x0000000000037919 */ /* 0x000e220000002100 */
[----:B------:R-:W0:Y:S01]  /*0020*/  LDCU UR4, c[0x0][0x360] ;  /* 0x00006c00ff0477ac */ /* 0x000e220008000800 */
[----:B------:R-:W0:Y:S01]  /*0030*/  S2R R0, SR_CTAID.X ;  /* 0x0000000000007919 */ /* 0x000e220000002500 */
[----:B------:R-:W1:Y:S01]  /*0040*/  LDCU UR5, c[0x0][0x390] ;  /* 0x00007200ff0577ac */ /* 0x000e620008000800 */
[----:B------:R-:W2:Y:S01]  /*0050*/  LDCU.64 UR6, c[0x0][0x358] ;  /* 0x00006b00ff0677ac */ /* 0x000ea20008000a00 */
[----:B0-----:R-:W-:-:S05]  /*0060*/  IMAD R7, R0, UR4, R3 ;  /* 0x0000000400077c24 */ /* 0x001fca000f8e0203 */
[----:B-1----:R-:W-:-:S13]  /*0070*/  ISETP.GE.AND P0, PT, R7, UR5, PT ;  /* 0x0000000507007c0c */ /* 0x002fda000bf06270 */
[----:B------:R-:W0:Y:S02]  /*0080*/  @!P0 LDC.64 R4, c[0x0][0x380] ;  /* 0x0000e000ff048b82 */ /* 0x000e240000000a00 */
[----:B0-----:R-:W-:-:S06]  /*0090*/  @!P0 IMAD.WIDE R4, R7, 0x4, R4 ;  /* 0x0000000407048825 */ /* 0x001fcc00078e0204 */
[----:B--2---:R-:W2:Y:S01]  /*00a0*/  @!P0 LDG.E R4, desc[UR6][R4.64] ;  /* 0x0000000604048981 */ /* 0x004ea2000c1e1900 */
[----:B------:R-:W-:Y:S01]  /*00b0*/  IMAD.MOV.U32 R2, RZ, RZ, RZ ;  /* 0x000000ffff027224 */ /* 0x000fe200078e00ff */
[----:B------:R-:W-:Y:S01]  /*00c0*/  USHF.R.U32.HI UR4, URZ, 0x5, UR4 ;  /* 0x00000005ff047899 */ /* 0x000fe20008011604 */
[----:B------:R-:W-:Y:S05]  /*00d0*/  BAR.SYNC.DEFER_BLOCKING 0x0 ;  /* 0x0000000000007b1d */ /* 0x000fea0000010000 */
[----:B------:R-:W-:-:S13]  /*00e0*/  ISETP.GE.U32.AND P1, PT, R3, UR4, PT ;  /* 0x0000000403007c0c */ /* 0x000fda000bf26070 */
[----:B------:R-:W0:Y:S01]  /*00f0*/  @!P1 S2R R13, SR_CgaCtaId ;  /* 0x00000000000d9919 */ /* 0x000e220000008800 */
[----:B--2---:R-:W-:Y:S02]  /*0100*/  @!P0 I2FP.F32.S32 R2, R4 ;  /* 0x0000000400028245 */ /* 0x004fe40000201400 */
[----:B------:R-:W-:-:S04]  /*0110*/  LOP3.LUT P0, R4, R3, 0x1f, RZ, 0xc0, !PT ;  /* 0x0000001f03047812 */ /* 0x000fc8000780c0ff */
[----:B------:R-:W1:Y:S09]  /*0120*/  F2I.TRUNC.NTZ R2, R2 ;  /* 0x0000000200027305 */ /* 0x000e72000020f100 */
[----:B------:R-:W2:Y:S01]  /*0130*/  @!P0 S2R R11, SR_CgaCtaId ;  /* 0x00000000000b8919 */ /* 0x000ea20000008800 */
[----:B-1----:R-:W1:Y:S02]  /*0140*/  SHFL.DOWN PT, R7, R2, 0x10, 0x1f ;  /* 0x0a001f0002077f89 */ /* 0x002e6400000e0000 */
[----:B-1----:R-:W-:Y:S01]  /*0150*/  IMAD.IADD R7, R2, 0x1, R7 ;  /* 0x0000000102077824 */ /* 0x002fe200078e0207 */
[----:B------:R-:W-:-:S04]  /*0160*/  @!P0 MOV R2, 0x400 ;  /* 0x0000040000028802 */ /* 0x000fc80000000f00 */
[----:B------:R-:W1:Y:S01]  /*0170*/  SHFL.DOWN PT, R6, R7, 0x8, 0x1f ;  /* 0x09001f0007067f89 */ /* 0x000e6200000e0000 */
[----:B--2---:R-:W-:-:S04]  /*0180*/  @!P0 LEA R2, R11, R2, 0x18 ;  /* 0x000000020b028211 */ /* 0x004fc800078ec0ff */
[----:B------:R-:W-:Y:S01]  /*0190*/  @!P0 LEA.HI R2, R3, R2, RZ, 0x1d ;  /* 0x0000000203028211 */ /* 0x000fe200078fe8ff */
[----:B-1----:R-:W-:-:S05]  /*01a0*/  IMAD.IADD R6, R7, 0x1, R6 ;  /* 0x0000000107067824 */ /* 0x002fca00078e0206 */
[----:B------:R-:W1:Y:S02]  /*01b0*/  SHFL.DOWN PT, R9, R6, 0x4, 0x1f ;  /* 0x08801f0006097f89 */ /* 0x000e6400000e0000 */
[----:B-1----:R-:W-:Y:S02]  /*01c0*/  IADD3 R9, PT, PT, R6, R9, RZ ;  /* 0x0000000906097210 */ /* 0x002fe40007ffe0ff */
[----:B------:R-:W-:-:S03]  /*01d0*/  @!P1 MOV R6, 0x400 ;  /* 0x0000040000069802 */ /* 0x000fc60000000f00 */
[----:B------:R-:W1:Y:S01]  /*01e0*/  SHFL.DOWN PT, R8, R9, 0x2, 0x1f ;  /* 0x08401f0009087f89 */ /* 0x000e6200000e0000 */
[----:B0-----:R-:W-:Y:S01]  /*01f0*/  @!P1 LEA R13, R13, R6, 0x18 ;  /* 0x000000060d0d9211 */ /* 0x001fe200078ec0ff */
[----:B-1----:R-:W-:-:S05]  /*0200*/  IMAD.IADD R8, R9, 0x1, R8 ;  /* 0x0000000109087824 */ /* 0x002fca00078e0208 */
[----:B------:R-:W0:Y:S02]  /*0210*/  SHFL.DOWN PT, R5, R8, 0x1, 0x1f ;  /* 0x08201f0008057f89 */ /* 0x000e2400000e0000 */
[----:B0-----:R-:W-:Y:S01]  /*0220*/  IMAD.IADD R7, R8, 0x1, R5 ;  /* 0x0000000108077824 */ /* 0x001fe200078e0205 */
[----:B------:R-:W-:Y:S01]  /*0230*/  @!P1 LEA R5, R4, R13, 0x2 ;  /* 0x0000000d04059211 */ /* 0x000fe200078e10ff */
[----:B------:R-:W-:-:S03]  /*0240*/  IMAD.MOV.U32 R4, RZ, RZ, RZ ;  /* 0x000000ffff047224 */ /* 0x000fc600078e00ff */
[----:B------:R0:W-:Y:S01]  /*0250*/  @!P0 STS [R2], R7 ;  /* 0x0000000702008388 */ /* 0x0001e20000000800 */
[----:B------:R-:W-:Y:S01]  /*0260*/  BAR.SYNC.DEFER_BLOCKING 0x0 ;  /* 0x0000000000007b1d */ /* 0x000fe20000010000 */
[----:B------:R-:W-:-:S05]  /*0270*/  ISETP.GT.U32.AND P0, PT, R3, 0x1f, PT ;  /* 0x0000001f0300780c */ /* 0x000fca0003f04070 */
[----:B------:R0:W1:Y:S08]  /*0280*/  @!P1 LDS R4, [R5] ;  /* 0x0000000005049984 */ /* 0x0000700000000800 */
[----:B0-----:R-:W-:Y:S05]  /*0290*/  @P0 EXIT ;  /* 0x000000000000094d */ /* 0x001fea0003800000 */
[----:B-1----:R-:W0:Y:S01]  /*02a0*/  SHFL.DOWN PT, R5, R4, 0x10, 0x1f ;  /* 0x0a001f0004057f89 */ /* 0x002e2200000e0000 */
[----:B------:R-:W-:Y:S01]  /*02b0*/  ISETP.NE.AND P0, PT, R3, RZ, PT ;  /* 0x000000ff0300720c */ /* 0x000fe20003f05270 */
[----:B0-----:R-:W-:-:S05]  /*02c0*/  IMAD.IADD R5, R5, 0x1, R4 ;  /* 0x0000000105057824 */ /* 0x001fca00078e0204 */
[----:B------:R-:W0:Y:S02]  /*02d0*/  SHFL.DOWN PT, R2, R5, 0x8, 0x1f ;  /* 0x09001f0005027f89 */ /* 0x000e2400000e0000 */
[----:B0-----:R-:W-:-:S05]  /*02e0*/  IADD3 R2, PT, PT, R5, R2, RZ ;  /* 0x0000000205027210 */ /* 0x001fca0007ffe0ff */
[----:B------:R-:W0:Y:S02]  /*02f0*/  SHFL.DOWN PT, R7, R2, 0x4, 0x1f ;  /* 0x08801f0002077f89 */ /* 0x000e2400000e0000 */
[----:B0-----:R-:W-:-:S05]  /*0300*/  IMAD.IADD R7, R2, 0x1, R7 ;  /* 0x0000000102077824 */ /* 0x001fca00078e0207 */
[----:B------:R-:W0:Y:S02]  /*0310*/  SHFL.DOWN PT, R6, R7, 0x2, 0x1f ;  /* 0x08401f0007067f89 */ /* 0x000e2400000e0000 */
[----:B0-----:R-:W-:-:S05]  /*0320*/  IMAD.IADD R6, R7, 0x1, R6 ;  /* 0x0000000107067824 */ /* 0x001fca00078e0206 */
[----:B------:R0:W1:Y:S01]  /*0330*/  SHFL.DOWN PT, R9, R6, 0x1, 0x1f ;  /* 0x08201f0006097f89 */ /* 0x00006200000e0000 */
[----:B------:R-:W-:Y:S05]  /*0340*/  @P0 EXIT ;  /* 0x000000000000094d */ /* 0x000fea0003800000 */
[----:B------:R-:W2:Y:S01]  /*0350*/  LDC.64 R2, c[0x0][0x388] ;  /* 0x0000e200ff027b82 */ /* 0x000ea20000000a00 */
[----:B-1----:R-:W-:Y:S01]  /*0360*/  IADD3 R9, PT, PT, R6, R9, RZ ;  /* 0x0000000906097210 */ /* 0x002fe20007ffe0ff */
[----:B--2---:R-:W-:-:S05]  /*0370*/  IMAD.WIDE.U32 R2, R0, 0x4, R2 ;  /* 0x0000000400027825 */ /* 0x004fca00078e0002 */
[----:B------:R-:W-:Y:S01]  /*0380*/  STG.E desc[UR6][R2.64], R9 ;  /* 0x0000000902007986 */ /* 0x000fe2000c101906 */
[----:B------:R-:W-:Y:S05]  /*0390*/  EXIT ;  /* 0x000000000000794d */ /* 0x000fea0003800000 */
.L_x_0:
[----:B------:R-:W-:-:S00]  /*03a0*/  BRA `(.L_x_0) ;  /* 0xfffffffc00fc7947 */ /* 0x000fc0000383ffff */
[----:B------:R-:W-:-:S00]  /*03b0*/  NOP ;  /* 0x0000000000007918 */ /* 0x000fc00000000000 */
        /* <DEDUP_REMOVED lines=12> */
.L_x_1:


//--------------------- .nv.shared._Z17blockReduceKernelIiEvPKT_PS0_i --------------------------
	.section	.nv.shared._Z17blockReduceKernelIiEvPKT_PS0_i,"aw",@nobits
	.sectionflags	@""
	.align	16
	.zero		1024


//--------------------- .nv.shared.reserved.0     --------------------------
	.section	.nv.shared.reserved.0,"aw",@nobits
	.weak		__nv_reservedSMEM_offset_0_alias
	.size		__nv_reservedSMEM_offset_0_alias, 0, 64
	.other		__nv_reservedSMEM_offset_0_alias,@"STO_CUDA_RESERVED_SHARED STV_DEFAULT"
__nv_reservedSMEM_offset_0_alias:
	.zero		0
	.zero		64


//--------------------- .nv.constant0._Z17blockReduceKernelIiEvPKT_PS0_i --------------------------
	.section	.nv.constant0._Z17blockReduceKernelIiEvPKT_PS0_i,"a",@progbits
	.sectionflags	@""
	.align	4
.nv.constant0._Z17blockReduceKernelIiEvPKT_PS0_i:
	.zero		916


//--------------------- SYMBOLS --------------------------

	.type		.nv.reservedSmem.offset0,@object
	.size		.nv.reservedSmem.offset0,0x4
	.type		.nv.reservedSmem.cap,@object
	.size		.nv.reservedSmem.cap,0x4
